// Simple test

.version 3.2
.target sm_10
.address_size 64

.visible .entry test_kernel(
)
{
	exit;
}



// ===== COMPILED SASS (sm_100) =====

	.target	sm_100

	.elftype	@"ET_EXEC"


//--------------------- .note.nv.tkinfo           --------------------------
	.section	.note.nv.tkinfo,"",@"SHT_NOTE"
	.sectionflags	@"SHF_NOTE_NV_TKINFO"
	.tkinfo
        /*0018*/ 	.word	0x00000002
        /*0030*/ 	.string	""
        /*0030*/ 	.string	"ptxas"
        /*0030*/ 	.string	"Cuda compilation tools, release 13.0, V13.0.88"
        /*0030*/ 	.string	"Build cuda_13.0.r13.0/compiler.36424714_0"
        /*0030*/ 	.string	"-arch sm_100 "



//--------------------- .note.nv.cuinfo           --------------------------
	.section	.note.nv.cuinfo,"",@"SHT_NOTE"
	.sectionflags	@"SHF_NOTE_NV_CUINFO"
        /*0018*/ 	.short	0x0002
        /*001a*/ 	.short	0x000a
        /*001c*/ 	.short	0x0082
	.zero		2


//--------------------- .nv.info                  --------------------------
	.section	.nv.info,"",@"SHT_CUDA_INFO"
	.align	4


	//----- nvinfo : EIATTR_REGCOUNT
	.align		4
        /*0000*/ 	.byte	0x04, 0x2f
        /*0002*/ 	.short	(.L_1 - .L_0)
	.align		4
.L_0:
        /*0004*/ 	.word	index@(test_kernel)
        /*0008*/ 	.word	0x00000004


	//----- nvinfo : EIATTR_FRAME_SIZE
	.align		4
.L_1:
        /*000c*/ 	.byte	0x04, 0x11
        /*000e*/ 	.short	(.L_3 - .L_2)
	.align		4
.L_2:
        /*0010*/ 	.word	index@(test_kernel)
        /*0014*/ 	.word	0x00000000


	//----- nvinfo : EIATTR_MIN_STACK_SIZE
	.align		4
.L_3:
        /*0018*/ 	.byte	0x04, 0x12
        /*001a*/ 	.short	(.L_5 - .L_4)
	.align		4
.L_4:
        /*001c*/ 	.word	index@(test_kernel)
        /*0020*/ 	.word	0x00000000
.L_5:


//--------------------- .nv.compat                --------------------------
	.section	.nv.compat,"",@"SHT_CUDA_COMPAT_INFO"
	.align	4
        /*0000*/ 	.byte	0x02, 0x09, 0x00, 0x00, 0x02, 0x02, 0x01, 0x00, 0x02, 0x05, 0x05, 0x00, 0x03, 0x07, 0x01, 0x01
        /*0010*/ 	.byte	0x02, 0x03, 0x00, 0x00, 0x02, 0x06, 0x01, 0x00, 0x04, 0x0b, 0x08, 0x00, 0x09, 0x00, 0x00, 0x00
        /*0020*/ 	.byte	0x00, 0x00, 0x00, 0x00


//--------------------- .nv.info.test_kernel      --------------------------
	.section	.nv.info.test_kernel,"",@"SHT_CUDA_INFO"
	.sectionflags	@""
	.align	4


	//----- nvinfo : EIATTR_CUDA_API_VERSION
	.align		4
        /*0000*/ 	.byte	0x04, 0x37
        /*0002*/ 	.short	(.L_7 - .L_6)
.L_6:
        /*0004*/ 	.word	0x00000082


	//----- nvinfo : EIATTR_SPARSE_MMA_MASK
	.align		4
.L_7:
        /*0008*/ 	.byte	0x03, 0x50
        /*000a*/ 	.short	0x0000


	//----- nvinfo : EIATTR_MAXREG_COUNT
	.align		4
        /*000c*/ 	.byte	0x03, 0x1b
        /*000e*/ 	.short	0x00ff


	//----- nvinfo : EIATTR_MERCURY_ISA_VERSION
	.align		4
        /*0010*/ 	.byte	0x03, 0x5f
        /*0012*/ 	.short	0x0101


	//----- nvinfo : EIATTR_VRC_CTA_INIT_COUNT
	.align		4
        /*0014*/ 	.byte	0x02, 0x4a
	.zero		1
	.zero		1


	//----- nvinfo : EIATTR_EXIT_INSTR_OFFSETS
	.align		4
        /*0018*/ 	.byte	0x04, 0x1c
        /*001a*/ 	.short	(.L_9 - .L_8)


	//   ....[0]....
.L_8:
        /*001c*/ 	.word	0x00000010


	//----- nvinfo : EIATTR_SW_WAR
	.align		4
.L_9:
        /*0020*/ 	.byte	0x04, 0x36
        /*0022*/ 	.short	(.L_11 - .L_10)
.L_10:
        /*0024*/ 	.word	0x00000008
.L_11:


//--------------------- .nv.callgraph             --------------------------
	.section	.nv.callgraph,"",@"SHT_CUDA_CALLGRAPH"
	.align	4
	.sectionentsize	8
	.align		4
        /*0000*/ 	.word	0x00000000
	.align		4
        /*0004*/ 	.word	0xffffffff
	.align		4
        /*0008*/ 	.word	0x00000000
	.align		4
        /*000c*/ 	.word	0xfffffffe
	.align		4
        /*0010*/ 	.word	0x00000000
	.align		4
        /*0014*/ 	.word	0xfffffffd
	.align		4
        /*0018*/ 	.word	0x00000000
	.align		4
        /*001c*/ 	.word	0xfffffffc


//--------------------- .text.test_kernel         --------------------------
	.section	.text.test_kernel,"ax",@progbits
	.align	128
        .global         test_kernel
        .type           test_kernel,@function
        .size           test_kernel,(.L_x_1 - test_kernel)
        .other          test_kernel,@"STO_CUDA_ENTRY STV_DEFAULT"
test_kernel:
.text.test_kernel:
[----:B------:R-:W-:Y:S01]  /*0000*/  LDC R1, c[0x0][0x37c] ;  /* 0x0000df00ff017b82 */ /* 0x000fe20000000800 */
[----:B------:R-:W-:Y:S05]  /*0010*/  EXIT ;  /* 0x000000000000794d */ /* 0x000fea0003800000 */
.L_x_0:
[----:B------:R-:W-:-:S00]  /*0020*/  BRA `(.L_x_0) ;  /* 0xfffffffc00fc7947 */ /* 0x000fc0000383ffff */
[----:B------:R-:W-:-:S00]  /*0030*/  NOP ;  /* 0x0000000000007918 */ /* 0x000fc00000000000 */
        /* <DEDUP_REMOVED lines=12> */
.L_x_1:


//--------------------- .nv.shared.reserved.0     --------------------------
	.section	.nv.shared.reserved.0,"aw",@nobits
	.weak		__nv_reservedSMEM_offset_0_alias
	.size		__nv_reservedSMEM_offset_0_alias, 0, 64
	.other		__nv_reservedSMEM_offset_0_alias,@"STO_CUDA_RESERVED_SHARED STV_DEFAULT"
__nv_reservedSMEM_offset_0_alias:
	.zero		0
	.zero		64


//--------------------- .nv.constant0.test_kernel --------------------------
	.section	.nv.constant0.test_kernel,"a",@progbits
	.sectionflags	@""
	.align	4
.nv.constant0.test_kernel:
	.zero		896


//--------------------- SYMBOLS --------------------------

	.type		.nv.reservedSmem.offset0,@object
	.size		.nv.reservedSmem.offset0,0x4
